	.headerflags	@"EF_CUDA_TEXMODE_UNIFIED EF_CUDA_64BIT_ADDRESS EF_CUDA_ACCELERATORS EF_CUDA_SM90 EF_CUDA_VIRTUAL_SM(EF_CUDA_SM90)"
	.elftype	@"ET_EXEC"


//--------------------- .nv.info                  --------------------------
	.section	.nv.info,"",@"SHT_CUDA_INFO"
	.align	4


	//----- nvinfo : EIATTR_REGCOUNT
	.align		4
        /*0000*/ 	.byte	0x04, 0x2f
        /*0002*/ 	.short	(.L_1 - .L_0)
	.align		4
.L_0:
        /*0004*/ 	.word	index@(triton_mm)
        /*0008*/ 	.word	0x0000003a


	//----- nvinfo : EIATTR_MIN_STACK_SIZE
	.align		4
.L_1:
        /*000c*/ 	.byte	0x04, 0x12
        /*000e*/ 	.short	(.L_3 - .L_2)
	.align		4
.L_2:
        /*0010*/ 	.word	index@(triton_mm)
        /*0014*/ 	.word	0x00000000


	//----- nvinfo : EIATTR_FRAME_SIZE
	.align		4
.L_3:
        /*0018*/ 	.byte	0x04, 0x11
        /*001a*/ 	.short	(.L_5 - .L_4)
	.align		4
.L_4:
        /*001c*/ 	.word	index@(triton_mm)
        /*0020*/ 	.word	0x00000000


	//----- nvinfo : EIATTR_MIN_STACK_SIZE
	.align		4
.L_5:
        /*0024*/ 	.byte	0x04, 0x12
        /*0026*/ 	.short	(.L_7 - .L_6)
	.align		4
.L_6:
        /*0028*/ 	.word	index@(triton_mm)
        /*002c*/ 	.word	0x00000000
.L_7:


//--------------------- .nv.info.triton_mm        --------------------------
	.section	.nv.info.triton_mm,"",@"SHT_CUDA_INFO"
	.sectionflags	@""
	.align	4


	//----- nvinfo : EIATTR_CUDA_API_VERSION
	.align		4
        /*0000*/ 	.byte	0x04, 0x37
        /*0002*/ 	.short	(.L_9 - .L_8)
.L_8:
        /*0004*/ 	.word	0x0000007c


	//----- nvinfo : EIATTR_KPARAM_INFO
	.align		4
.L_9:
        /*0008*/ 	.byte	0x04, 0x17
        /*000a*/ 	.short	(.L_11 - .L_10)
.L_10:
        /*000c*/ 	.word	0x00000000
        /*0010*/ 	.short	0x0004
        /*0012*/ 	.short	0x001c
        /*0014*/ 	.byte	0x00, 0xf0, 0x11, 0x00


	//----- nvinfo : EIATTR_KPARAM_INFO
	.align		4
.L_11:
        /*0018*/ 	.byte	0x04, 0x17
        /*001a*/ 	.short	(.L_13 - .L_12)
.L_12:
        /*001c*/ 	.word	0x00000000
        /*0020*/ 	.short	0x0003
        /*0022*/ 	.short	0x0018
        /*0024*/ 	.byte	0x00, 0xf0, 0x11, 0x00


	//----- nvinfo : EIATTR_KPARAM_INFO
	.align		4
.L_13:
        /*0028*/ 	.byte	0x04, 0x17
        /*002a*/ 	.short	(.L_15 - .L_14)
.L_14:
        /*002c*/ 	.word	0x00000000
        /*0030*/ 	.short	0x0002
        /*0032*/ 	.short	0x0010
        /*0034*/ 	.byte	0x00, 0xf0, 0x21, 0x00


	//----- nvinfo : EIATTR_KPARAM_INFO
	.align		4
.L_15:
        /*0038*/ 	.byte	0x04, 0x17
        /*003a*/ 	.short	(.L_17 - .L_16)
.L_16:
        /*003c*/ 	.word	0x00000000
        /*0040*/ 	.short	0x0001
        /*0042*/ 	.short	0x0008
        /*0044*/ 	.byte	0x00, 0xf0, 0x21, 0x00


	//----- nvinfo : EIATTR_KPARAM_INFO
	.align		4
.L_17:
        /*0048*/ 	.byte	0x04, 0x17
        /*004a*/ 	.short	(.L_19 - .L_18)
.L_18:
        /*004c*/ 	.word	0x00000000
        /*0050*/ 	.short	0x0000
        /*0052*/ 	.short	0x0000
        /*0054*/ 	.byte	0x00, 0xf0, 0x21, 0x00


	//----- nvinfo : EIATTR_SPARSE_MMA_MASK
	.align		4
.L_19:
        /*0058*/ 	.byte	0x03, 0x50
        /*005a*/ 	.short	0x0000


	//----- nvinfo : EIATTR_MAXREG_COUNT
	.align		4
        /*005c*/ 	.byte	0x03, 0x1b
        /*005e*/ 	.short	0x00ff


	//----- nvinfo : EIATTR_COOP_GROUP_MASK_REGIDS
	.align		4
        /*0060*/ 	.byte	0x04, 0x29
        /*0062*/ 	.short	(.L_21 - .L_20)


	//   ....[0]....
.L_20:
        /*0064*/ 	.word	0xffffffff


	//----- nvinfo : EIATTR_COOP_GROUP_INSTR_OFFSETS
	.align		4
.L_21:
        /*0068*/ 	.byte	0x04, 0x28
        /*006a*/ 	.short	(.L_23 - .L_22)


	//   ....[0]....
.L_22:
        /*006c*/ 	.word	0x000008b0


	//----- nvinfo : EIATTR_EXIT_INSTR_OFFSETS
	.align		4
.L_23:
        /*0070*/ 	.byte	0x04, 0x1c
        /*0072*/ 	.short	(.L_25 - .L_24)


	//   ....[0]....
.L_24:
        /*0074*/ 	.word	0x00000050


	//   ....[1]....
        /*0078*/ 	.word	0x00000f40


	//   ....[2]....
        /*007c*/ 	.word	0x00000f90


	//----- nvinfo : EIATTR_MAX_THREADS
	.align		4
.L_25:
        /*0080*/ 	.byte	0x04, 0x05
        /*0082*/ 	.short	(.L_27 - .L_26)
.L_26:
        /*0084*/ 	.word	0x00000080
        /*0088*/ 	.word	0x00000001
        /*008c*/ 	.word	0x00000001


	//----- nvinfo : EIATTR_CBANK_PARAM_SIZE
	.align		4
.L_27:
        /*0090*/ 	.byte	0x03, 0x19
        /*0092*/ 	.short	0x0020


	//----- nvinfo : EIATTR_PARAM_CBANK
	.align		4
        /*0094*/ 	.byte	0x04, 0x0a
        /*0096*/ 	.short	(.L_29 - .L_28)
	.align		4
.L_28:
        /*0098*/ 	.word	index@(.nv.constant0.triton_mm)
        /*009c*/ 	.short	0x0210
        /*009e*/ 	.short	0x0020


	//----- nvinfo : EIATTR_SW_WAR
	.align		4
.L_29:
        /*00a0*/ 	.byte	0x04, 0x36
        /*00a2*/ 	.short	(.L_31 - .L_30)
.L_30:
        /*00a4*/ 	.word	0x00000008
.L_31:


//--------------------- .nv.callgraph             --------------------------
	.section	.nv.callgraph,"",@"SHT_CUDA_CALLGRAPH"
	.align	4
	.sectionentsize	8
	.align		4
        /*0000*/ 	.word	0x00000000
	.align		4
        /*0004*/ 	.word	0xffffffff
	.align		4
        /*0008*/ 	.word	0x00000000
	.align		4
        /*000c*/ 	.word	0xfffffffe
	.align		4
        /*0010*/ 	.word	0x00000000
	.align		4
        /*0014*/ 	.word	0xfffffffd
	.align		4
        /*0018*/ 	.word	0x00000000
	.align		4
        /*001c*/ 	.word	0xfffffffc


//--------------------- .text.triton_mm           --------------------------
	.section	.text.triton_mm,"ax",@progbits
	.sectionflags	@"SHF_BARRIERS=1"
	.align	128
        .global         triton_mm
        .type           triton_mm,@function
        .size           triton_mm,(.L_x_2 - triton_mm)
        .other          triton_mm,@"STO_CUDA_ENTRY STV_DEFAULT"
triton_mm:
.text.triton_mm:
[----:B------:R-:W1:Y:S02]  /*0000*/  LDC R1, c[0x0][0x28] ;  /* 0x00000a00ff017b82 */ /* 0x000e640000000800 */
[----:B------:R-:W2:Y:S02]  /*0010*/  LDC.64 R4, c[0x0][0x228] ;  /* 0x00008a00ff047b82 */ /* 0x000ea40000000a00 */
[----:B--2---:R-:W-:-:S04]  /*0020*/  IMAD.IADD R5, R5, 0x1, R4 ;  /* 0x0000000105057824 */ /* 0x004fc800078e0204 */
[----:B------:R-:W-:-:S05]  /*0030*/  IMAD R0, R5, 0x3000, RZ ;  /* 0x0000300005007824 */ /* 0x000fca00078e02ff */
[----:B------:R-:W-:-:S13]  /*0040*/  ISETP.NE.AND P0, PT, R0, RZ, PT ;  /* 0x000000ff0000720c */ /* 0x000fda0003f05270 */
[----:B------:R-:W-:Y:S05]  /*0050*/  @!P0 EXIT ;  /* 0x000000000000894d */ /* 0x000fea0003800000 */
[----:B------:R-:W2:Y:S01]  /*0060*/  S2R R11, SR_CTAID.X ;  /* 0x00000000000b7919 */ /* 0x000ea20000002500 */
[----:B------:R-:W-:Y:S01]  /*0070*/  VIADD R0, R5, 0x3f ;  /* 0x0000003f05007836 */ /* 0x000fe20000000000 */
[----:B------:R-:W-:Y:S01]  /*0080*/  IABS R21, R5 ;  /* 0x0000000500157213 */ /* 0x000fe20000000000 */
[----:B------:R-:W3:Y:S01]  /*0090*/  S2UR UR8, SR_CgaCtaId ;  /* 0x00000000000879c3 */ /* 0x000ee20000008800 */
[----:B------:R-:W-:Y:S01]  /*00a0*/  UMOV UR4, 0x400 ;  /* 0x0000040000047882 */ /* 0x000fe20000000000 */
[----:B------:R-:W-:Y:S01]  /*00b0*/  ULDC.64 UR10, c[0x0][0x208] ;  /* 0x00008200000a7ab9 */ /* 0x000fe20000000a00 */
[----:B------:R-:W-:Y:S02]  /*00c0*/  SHF.R.S32.HI R3, RZ, 0x1f, R0 ;  /* 0x0000001fff037819 */ /* 0x000fe40000011400 */
[----:B------:R-:W-:Y:S02]  /*00d0*/  CS2R R24, SRZ ;  /* 0x0000000000187805 */ /* 0x000fe4000001ff00 */
[----:B------:R-:W-:-:S02]  /*00e0*/  CS2R R26, SRZ ;  /* 0x00000000001a7805 */ /* 0x000fc4000001ff00 */
[----:B------:R-:W-:Y:S02]  /*00f0*/  CS2R R28, SRZ ;  /* 0x00000000001c7805 */ /* 0x000fe4000001ff00 */
[----:B------:R-:W-:Y:S02]  /*0100*/  LEA.HI R3, R3, R0, RZ, 0x6 ;  /* 0x0000000003037211 */ /* 0x000fe400078f30ff */
[----:B------:R-:W-:Y:S02]  /*0110*/  CS2R R30, SRZ ;  /* 0x00000000001e7805 */ /* 0x000fe4000001ff00 */
[----:B------:R-:W-:Y:S02]  /*0120*/  CS2R R32, SRZ ;  /* 0x0000000000207805 */ /* 0x000fe4000001ff00 */
[----:B------:R-:W-:Y:S02]  /*0130*/  CS2R R34, SRZ ;  /* 0x0000000000227805 */ /* 0x000fe4000001ff00 */
[----:B------:R-:W-:-:S02]  /*0140*/  CS2R R36, SRZ ;  /* 0x0000000000247805 */ /* 0x000fc4000001ff00 */
[----:B------:R-:W-:Y:S02]  /*0150*/  CS2R R38, SRZ ;  /* 0x0000000000267805 */ /* 0x000fe4000001ff00 */
[----:B------:R-:W-:Y:S02]  /*0160*/  CS2R R40, SRZ ;  /* 0x0000000000287805 */ /* 0x000fe4000001ff00 */
[----:B------:R-:W-:Y:S02]  /*0170*/  CS2R R42, SRZ ;  /* 0x00000000002a7805 */ /* 0x000fe4000001ff00 */
[----:B------:R-:W-:Y:S02]  /*0180*/  CS2R R44, SRZ ;  /* 0x00000000002c7805 */ /* 0x000fe4000001ff00 */
[----:B------:R-:W-:Y:S02]  /*0190*/  CS2R R46, SRZ ;  /* 0x00000000002e7805 */ /* 0x000fe4000001ff00 */
[----:B------:R-:W-:-:S02]  /*01a0*/  CS2R R48, SRZ ;  /* 0x0000000000307805 */ /* 0x000fc4000001ff00 */
[----:B------:R-:W-:Y:S02]  /*01b0*/  CS2R R50, SRZ ;  /* 0x0000000000327805 */ /* 0x000fe4000001ff00 */
[----:B------:R-:W-:Y:S02]  /*01c0*/  CS2R R52, SRZ ;  /* 0x0000000000347805 */ /* 0x000fe4000001ff00 */
[----:B------:R-:W-:Y:S01]  /*01d0*/  CS2R R54, SRZ ;  /* 0x0000000000367805 */ /* 0x000fe2000001ff00 */
[----:B------:R-:W-:Y:S01]  /*01e0*/  UMOV UR9, 0xffffffff ;  /* 0xffffffff00097882 */ /* 0x000fe20000000000 */
[----:B---3--:R-:W-:Y:S01]  /*01f0*/  UPRMT UR8, UR8, 0x654, UR4 ;  /* 0x0000065408087896 */ /* 0x008fe20008000004 */
[C---:B--2---:R-:W-:Y:S01]  /*0200*/  IMAD.HI R2, R11.reuse, 0x2aaaaaab, RZ ;  /* 0x2aaaaaab0b027827 */ /* 0x044fe200078e02ff */
[----:B------:R-:W-:Y:S02]  /*0210*/  IABS R13, R11 ;  /* 0x0000000b000d7213 */ /* 0x000fe40000000000 */
[----:B------:R-:W-:-:S02]  /*0220*/  ISETP.GE.AND P1, PT, R11, RZ, PT ;  /* 0x000000ff0b00720c */ /* 0x000fc40003f26270 */
[----:B------:R-:W-:-:S04]  /*0230*/  SHF.R.U32.HI R7, RZ, 0x1f, R2 ;  /* 0x0000001fff077819 */ /* 0x000fc80000011602 */
[----:B------:R-:W-:-:S05]  /*0240*/  LEA.HI.SX32 R4, R2, R7, 0x18 ;  /* 0x0000000702047211 */ /* 0x000fca00078fc2ff */
[----:B------:R-:W-:-:S05]  /*0250*/  IMAD.SHL.U32 R0, R4, 0x8, RZ ;  /* 0x0000000804007824 */ /* 0x000fca00078e00ff */
[----:B------:R-:W-:-:S04]  /*0260*/  LEA.HI.SX32 R3, R3, -R0, 0x1a ;  /* 0x8000000003037211 */ /* 0x000fc800078fd2ff */
[----:B------:R-:W-:-:S04]  /*0270*/  VIMNMX R6, R3, 0x8, PT ;  /* 0x0000000803067848 */ /* 0x000fc80003fe0100 */
[-C--:B------:R-:W-:Y:S02]  /*0280*/  IABS R15, R6.reuse ;  /* 0x00000006000f7213 */ /* 0x080fe40000000000 */
[----:B------:R-:W-:Y:S02]  /*0290*/  IABS R10, R6 ;  /* 0x00000006000a7213 */ /* 0x000fe40000000000 */
[----:B------:R-:W2:Y:S03]  /*02a0*/  I2F.RP R7, R15 ;  /* 0x0000000f00077306 */ /* 0x000ea60000209400 */
[----:B------:R-:W-:Y:S01]  /*02b0*/  IMAD.MOV R17, RZ, RZ, -R10 ;  /* 0x000000ffff117224 */ /* 0x000fe200078e0a0a */
[----:B------:R-:W-:-:S05]  /*02c0*/  IABS R10, R5 ;  /* 0x00000005000a7213 */ /* 0x000fca0000000000 */
[----:B------:R-:W-:Y:S01]  /*02d0*/  IMAD.MOV R10, RZ, RZ, -R10 ;  /* 0x000000ffff0a7224 */ /* 0x000fe200078e0a0a */
[----:B--2---:R-:W2:Y:S02]  /*02e0*/  MUFU.RCP R7, R7 ;  /* 0x0000000700077308 */ /* 0x004ea40000001000 */
[----:B--2---:R-:W-:Y:S02]  /*02f0*/  VIADD R2, R7, 0xffffffe ;  /* 0x0ffffffe07027836 */ /* 0x004fe40000000000 */
[----:B------:R-:W2:Y:S04]  /*0300*/  S2R R7, SR_TID.X ;  /* 0x0000000000077919 */ /* 0x000ea80000002100 */
[----:B------:R3:W4:Y:S02]  /*0310*/  F2I.FTZ.U32.TRUNC.NTZ R3, R2 ;  /* 0x0000000200037305 */ /* 0x000724000021f000 */
[----:B---3--:R-:W-:-:S02]  /*0320*/  IMAD.MOV.U32 R2, RZ, RZ, RZ ;  /* 0x000000ffff027224 */ /* 0x008fc400078e00ff */
[----:B----4-:R-:W-:-:S04]  /*0330*/  IMAD.MOV R8, RZ, RZ, -R3 ;  /* 0x000000ffff087224 */ /* 0x010fc800078e0a03 */
[----:B------:R-:W-:-:S04]  /*0340*/  IMAD R9, R8, R15, RZ ;  /* 0x0000000f08097224 */ /* 0x000fc800078e02ff */
[----:B------:R-:W-:Y:S02]  /*0350*/  IMAD.HI.U32 R8, R3, R9, R2 ;  /* 0x0000000903087227 */ /* 0x000fe400078e0002 */
[----:B------:R-:W3:Y:S04]  /*0360*/  I2F.RP R9, R21 ;  /* 0x0000001500097306 */ /* 0x000ee80000209400 */
[----:B------:R-:W-:Y:S01]  /*0370*/  IMAD.HI.U32 R2, R8, R13, RZ ;  /* 0x0000000d08027227 */ /* 0x000fe200078e00ff */
[----:B--2---:R-:W-:-:S03]  /*0380*/  SHF.R.U32.HI R14, RZ, 0x1, R7 ;  /* 0x00000001ff0e7819 */ /* 0x004fc60000011607 */
[----:B------:R-:W-:Y:S01]  /*0390*/  IMAD R2, R2, R17, R13 ;  /* 0x0000001102027224 */ /* 0x000fe200078e020d */
[----:B------:R-:W-:Y:S01]  /*03a0*/  SGXT.U32 R14, R14, 0x6 ;  /* 0x000000060e0e781a */ /* 0x000fe20000000000 */
[----:B------:R-:W-:-:S03]  /*03b0*/  IMAD R13, R4, -0x600, R11 ;  /* 0xfffffa00040d7824 */ /* 0x000fc600078e020b */
[----:B------:R-:W-:Y:S01]  /*03c0*/  ISETP.GT.U32.AND P0, PT, R15, R2, PT ;  /* 0x000000020f00720c */ /* 0x000fe20003f04070 */
[----:B---3--:R-:W2:Y:S01]  /*03d0*/  MUFU.RCP R9, R9 ;  /* 0x0000000900097308 */ /* 0x008ea20000001000 */
[----:B------:R-:W-:-:S05]  /*03e0*/  IABS R19, R13 ;  /* 0x0000000d00137213 */ /* 0x000fca0000000000 */
[----:B------:R-:W-:-:S04]  /*03f0*/  IMAD.HI.U32 R8, R8, R19, RZ ;  /* 0x0000001308087227 */ /* 0x000fc800078e00ff */
[----:B------:R-:W-:Y:S02]  /*0400*/  IMAD R4, R8, R17, R19 ;  /* 0x0000001108047224 */ /* 0x000fe400078e0213 */
[--C-:B------:R-:W-:Y:S02]  /*0410*/  @!P0 IMAD.IADD R2, R2, 0x1, -R15.reuse ;  /* 0x0000000102028824 */ /* 0x100fe400078e0a0f */
[----:B--2---:R-:W-:Y:S01]  /*0420*/  VIADD R3, R9, 0xffffffe ;  /* 0x0ffffffe09037836 */ /* 0x004fe20000000000 */
[----:B------:R-:W-:Y:S02]  /*0430*/  LOP3.LUT R9, RZ, R6, RZ, 0x33, !PT ;  /* 0x00000006ff097212 */ /* 0x000fe400078e33ff */
[C---:B------:R-:W-:Y:S02]  /*0440*/  ISETP.GT.U32.AND P0, PT, R15.reuse, R2, PT ;  /* 0x000000020f00720c */ /* 0x040fe40003f04070 */
[----:B------:R-:W-:Y:S01]  /*0450*/  ISETP.GT.U32.AND P3, PT, R15, R4, PT ;  /* 0x000000040f00720c */ /* 0x000fe20003f64070 */
[----:B------:R-:W2:Y:S10]  /*0460*/  F2I.FTZ.U32.TRUNC.NTZ R3, R3 ;  /* 0x0000000300037305 */ /* 0x000eb4000021f000 */
[--C-:B------:R-:W-:Y:S01]  /*0470*/  @!P0 IMAD.IADD R2, R2, 0x1, -R15.reuse ;  /* 0x0000000102028824 */ /* 0x100fe200078e0a0f */
[----:B------:R-:W-:Y:S01]  /*0480*/  ISETP.NE.AND P0, PT, R6, RZ, PT ;  /* 0x000000ff0600720c */ /* 0x000fe20003f05270 */
[----:B------:R-:W-:Y:S01]  /*0490*/  @!P3 IMAD.IADD R4, R4, 0x1, -R15 ;  /* 0x000000010404b824 */ /* 0x000fe200078e0a0f */
[----:B------:R-:W-:Y:S01]  /*04a0*/  LOP3.LUT R6, R13, R6, RZ, 0x3c, !PT ;  /* 0x000000060d067212 */ /* 0x000fe200078e3cff */
[----:B------:R-:W-:-:S02]  /*04b0*/  @!P1 IMAD.MOV R2, RZ, RZ, -R2 ;  /* 0x000000ffff029224 */ /* 0x000fc400078e0a02 */
[----:B------:R-:W-:Y:S01]  /*04c0*/  @!P3 VIADD R8, R8, 0x1 ;  /* 0x000000010808b836 */ /* 0x000fe20000000000 */
[----:B------:R-:W-:Y:S02]  /*04d0*/  ISETP.GE.U32.AND P2, PT, R4, R15, PT ;  /* 0x0000000f0400720c */ /* 0x000fe40003f46070 */
[----:B------:R-:W-:Y:S01]  /*04e0*/  SEL R11, R9, R2, !P0 ;  /* 0x00000002090b7207 */ /* 0x000fe20004000000 */
[----:B------:R-:W-:Y:S01]  /*04f0*/  IMAD.MOV.U32 R2, RZ, RZ, RZ ;  /* 0x000000ffff027224 */ /* 0x000fe200078e00ff */
[----:B------:R-:W-:Y:S02]  /*0500*/  ISETP.GE.AND P1, PT, R6, RZ, PT ;  /* 0x000000ff0600720c */ /* 0x000fe40003f26270 */
[----:B------:R-:W-:Y:S01]  /*0510*/  SHF.R.U32.HI R6, RZ, 0x3, R7 ;  /* 0x00000003ff067819 */ /* 0x000fe20000011607 */
[----:B------:R-:W-:Y:S02]  /*0520*/  IMAD.IADD R11, R0, 0x1, R11 ;  /* 0x00000001000b7824 */ /* 0x000fe400078e020b */
[----:B--2---:R-:W-:-:S02]  /*0530*/  IMAD.MOV R0, RZ, RZ, -R3 ;  /* 0x000000ffff007224 */ /* 0x004fc400078e0a03 */
[----:B------:R-:W-:Y:S02]  /*0540*/  IMAD.SHL.U32 R12, R11, 0x40, RZ ;  /* 0x000000400b0c7824 */ /* 0x000fe400078e00ff */
[----:B------:R-:W-:Y:S02]  /*0550*/  IMAD R11, R0, R21, RZ ;  /* 0x00000015000b7224 */ /* 0x000fe400078e02ff */
[----:B------:R-:W-:Y:S01]  /*0560*/  @P2 VIADD R8, R8, 0x1 ;  /* 0x0000000108082836 */ /* 0x000fe20000000000 */
[----:B------:R-:W-:Y:S01]  /*0570*/  LOP3.LUT R16, R12, R14, RZ, 0xfc, !PT ;  /* 0x0000000e0c107212 */ /* 0x000fe200078efcff */
[----:B------:R-:W-:-:S03]  /*0580*/  IMAD.HI.U32 R2, R3, R11, R2 ;  /* 0x0000000b03027227 */ /* 0x000fc600078e0002 */
[----:B------:R-:W-:Y:S01]  /*0590*/  IABS R0, R16 ;  /* 0x0000001000007213 */ /* 0x000fe20000000000 */
[----:B------:R-:W-:-:S04]  /*05a0*/  @!P1 IMAD.MOV R8, RZ, RZ, -R8 ;  /* 0x000000ffff089224 */ /* 0x000fc800078e0a08 */
[----:B------:R-:W-:Y:S02]  /*05b0*/  IMAD.MOV.U32 R3, RZ, RZ, R0 ;  /* 0x000000ffff037224 */ /* 0x000fe400078e0000 */
[----:B------:R-:W-:Y:S02]  /*05c0*/  IMAD.MOV.U32 R0, RZ, RZ, R10 ;  /* 0x000000ffff007224 */ /* 0x000fe400078e000a */
[----:B------:R-:W-:Y:S01]  /*05d0*/  IMAD.HI.U32 R2, R2, R3, RZ ;  /* 0x0000000302027227 */ /* 0x000fe200078e00ff */
[----:B------:R-:W2:Y:S03]  /*05e0*/  LDC.64 R10, c[0x0][0x218] ;  /* 0x00008600ff0a7b82 */ /* 0x000ea60000000a00 */
[----:B------:R-:W-:Y:S01]  /*05f0*/  IMAD R2, R2, R0, R3 ;  /* 0x0000000002027224 */ /* 0x000fe200078e0203 */
[----:B------:R-:W-:Y:S02]  /*0600*/  SEL R3, R9, R8, !P0 ;  /* 0x0000000809037207 */ /* 0x000fe40004000000 */
[----:B------:R-:W-:-:S02]  /*0610*/  ISETP.NE.AND P0, PT, R5, RZ, PT ;  /* 0x000000ff0500720c */ /* 0x000fc40003f05270 */
[----:B------:R-:W-:Y:S01]  /*0620*/  ISETP.GT.U32.AND P2, PT, R21, R2, PT ;  /* 0x000000021500720c */ /* 0x000fe20003f44070 */
[----:B------:R-:W-:Y:S01]  /*0630*/  IMAD.SHL.U32 R3, R3, 0x40, RZ ;  /* 0x0000004003037824 */ /* 0x000fe200078e00ff */
[----:B------:R-:W3:Y:S04]  /*0640*/  LDC.64 R8, c[0x0][0x210] ;  /* 0x00008400ff087b82 */ /* 0x000ee80000000a00 */
[----:B------:R-:W-:-:S05]  /*0650*/  LOP3.LUT R4, R3, R14, RZ, 0xfc, !PT ;  /* 0x0000000e03047212 */ /* 0x000fca00078efcff */
[----:B------:R-:W-:-:S04]  /*0660*/  IMAD.HI R0, R4, 0x2aaaaaab, RZ ;  /* 0x2aaaaaab04007827 */ /* 0x000fc800078e02ff */
[----:B------:R-:W-:Y:S01]  /*0670*/  @!P2 IMAD.IADD R2, R2, 0x1, -R21 ;  /* 0x000000010202a824 */ /* 0x000fe200078e0a15 */
[----:B------:R-:W-:Y:S02]  /*0680*/  ISETP.GE.AND P2, PT, R16, RZ, PT ;  /* 0x000000ff1000720c */ /* 0x000fe40003f46270 */
[----:B------:R-:W-:Y:S02]  /*0690*/  SHF.R.U32.HI R15, RZ, 0x1f, R0 ;  /* 0x0000001fff0f7819 */ /* 0x000fe40000011600 */
[----:B------:R-:W-:Y:S02]  /*06a0*/  ISETP.GT.U32.AND P1, PT, R21, R2, PT ;  /* 0x000000021500720c */ /* 0x000fe40003f24070 */
[----:B------:R-:W-:Y:S01]  /*06b0*/  LEA.HI R15, R0, R15, RZ, 0x15 ;  /* 0x0000000f000f7211 */ /* 0x000fe200078fa8ff */
[----:B------:R-:W-:-:S04]  /*06c0*/  IMAD.SHL.U32 R0, R7, 0x8, RZ ;  /* 0x0000000807007824 */ /* 0x000fc800078e00ff */
[----:B------:R-:W-:Y:S01]  /*06d0*/  IMAD R15, R15, -0x3000, R4 ;  /* 0xffffd0000f0f7824 */ /* 0x000fe200078e0204 */
[----:B------:R-:W-:Y:S02]  /*06e0*/  LOP3.LUT R17, R0, 0x8, R7, 0x48, !PT ;  /* 0x0000000800117812 */ /* 0x000fe400078e4807 */
[----:B------:R-:W-:-:S03]  /*06f0*/  SHF.R.U32.HI R4, RZ, 0x5, R7 ;  /* 0x00000005ff047819 */ /* 0x000fc60000011607 */
[----:B------:R-:W-:Y:S02]  /*0700*/  @!P1 IMAD.IADD R2, R2, 0x1, -R21 ;  /* 0x0000000102029824 */ /* 0x000fe400078e0a15 */
[----:B------:R-:W-:Y:S02]  /*0710*/  IMAD R17, R14, 0x10, R17 ;  /* 0x000000100e117824 */ /* 0x000fe400078e0211 */
[----:B------:R-:W-:Y:S01]  /*0720*/  IMAD.MOV.U32 R13, RZ, RZ, R2 ;  /* 0x000000ffff0d7224 */ /* 0x000fe200078e0002 */
[----:B------:R-:W-:-:S03]  /*0730*/  LOP3.LUT R2, R0, 0x8, RZ, 0xc0, !PT ;  /* 0x0000000800027812 */ /* 0x000fc600078ec0ff */
[----:B------:R-:W-:Y:S01]  /*0740*/  @!P2 IMAD.MOV R13, RZ, RZ, -R13 ;  /* 0x000000ffff0da224 */ /* 0x000fe200078e0a0d */
[----:B------:R-:W-:Y:S01]  /*0750*/  @!P0 LOP3.LUT R13, RZ, R5, RZ, 0x33, !PT ;  /* 0x00000005ff0d8212 */ /* 0x000fe200078e33ff */
[----:B------:R-:W-:-:S04]  /*0760*/  IMAD R15, R15, 0xc00, R2 ;  /* 0x00000c000f0f7824 */ /* 0x000fc800078e0202 */
[----:B------:R-:W-:Y:S01]  /*0770*/  IMAD R13, R13, 0xc00, R2 ;  /* 0x00000c000d0d7824 */ /* 0x000fe200078e0202 */
[----:B------:R-:W-:Y:S01]  /*0780*/  SHF.R.U32.HI R2, RZ, 0x3, R7 ;  /* 0x00000003ff027819 */ /* 0x000fe20000011607 */
[----:B--2---:R-:W-:Y:S01]  /*0790*/  IMAD.WIDE R10, R15, 0x2, R10 ;  /* 0x000000020f0a7825 */ /* 0x004fe200078e020a */
[----:B------:R-:W-:-:S03]  /*07a0*/  LEA R15, R17, UR8, 0x1 ;  /* 0x00000008110f7c11 */ /* 0x000fc6000f8e08ff */
[----:B---3--:R-:W-:Y:S01]  /*07b0*/  IMAD.WIDE R8, R13, 0x2, R8 ;  /* 0x000000020d087825 */ /* 0x008fe200078e0208 */
[----:B------:R-:W-:Y:S02]  /*07c0*/  SGXT.U32 R13, R2, 0x4 ;  /* 0x00000004020d781a */ /* 0x000fe40000000000 */
[----:B------:R-:W-:Y:S02]  /*07d0*/  IADD3 R16, P0, R10, 0x20, RZ ;  /* 0x000000200a107810 */ /* 0x000fe40007f1e0ff */
[----:B------:R-:W-:Y:S01]  /*07e0*/  @!PT LDS RZ, [RZ] ;  /* 0x00000000fffff984 */ /* 0x000fe20000000800 */
[----:B------:R-:W-:Y:S01]  /*07f0*/  @!PT LDS RZ, [RZ] ;  /* 0x00000000fffff984 */ /* 0x000fe20000000800 */
[----:B------:R-:W-:Y:S01]  /*0800*/  @!PT LDS RZ, [RZ] ;  /* 0x00000000fffff984 */ /* 0x000fe20000000800 */
[----:B------:R-:W-:Y:S01]  /*0810*/  LDGSTS.E.BYPASS.128 [R15], desc[UR10][R8.64] ;  /* 0x00000000080f7fae */ /* 0x000fe2000b901c4a */
[----:B------:R-:W-:Y:S02]  /*0820*/  IADD3 R14, P1, R8, 0x20, RZ ;  /* 0x00000020080e7810 */ /* 0x000fe40007f3e0ff */
[----:B------:R-:W-:Y:S01]  /*0830*/  LOP3.LUT R2, R12, R13, RZ, 0xfc, !PT ;  /* 0x0000000d0c027212 */ /* 0x000fe200078efcff */
[----:B------:R-:W0:Y:S01]  /*0840*/  LDGDEPBAR ;  /* 0x00000000000079af */ /* 0x000e220000000000 */
[----:B------:R-:W-:Y:S01]  /*0850*/  IMAD.X R19, RZ, RZ, R11, P0 ;  /* 0x000000ffff137224 */ /* 0x000fe200000e060b */
[----:B------:R-:W-:Y:S01]  /*0860*/  CS2R R12, SRZ ;  /* 0x00000000000c7805 */ /* 0x000fe2000001ff00 */
[----:B------:R-:W-:Y:S01]  /*0870*/  IMAD.X R17, RZ, RZ, R9, P1 ;  /* 0x000000ffff117224 */ /* 0x000fe200008e0609 */
[----:B------:R2:W-:Y:S04]  /*0880*/  LDGSTS.E.BYPASS.128 [R15+0x1000], desc[UR10][R10.64] ;  /* 0x010000000a0f7fae */ /* 0x0005e8000b901c4a */
[----:B------:R-:W0:Y:S01]  /*0890*/  LDGDEPBAR ;  /* 0x00000000000079af */ /* 0x000e220000000000 */
[----:B--2---:R-:W-:-:S07]  /*08a0*/  LOP3.LUT R10, R4, 0x7fffffc, RZ, 0xc0, !PT ;  /* 0x07fffffc040a7812 */ /* 0x004fce00078ec0ff */
.L_x_0:
[----:B--2---:R-:W2:Y:S01]  /*08b0*/  SHFL.IDX PT, R8, R10, RZ, 0x1f ;  /* 0x00001fff0a087589 */ /* 0x004ea200000e0000 */
[----:B------:R-:W-:Y:S01]  /*08c0*/  UIADD3 UR9, UR9, 0x1, URZ ;  /* 0x0000000109097890 */ /* 0x000fe2000fffe03f */
[----:B------:R-:W-:-:S04]  /*08d0*/  DEPBAR.LE SB0, 0x0 ;  /* 0x000080000000791a */ /* 0x000fc80000000000 */
[----:B------:R-:W-:Y:S01]  /*08e0*/  UISETP.GE.AND UP0, UPT, UR9, 0x2, UPT ;  /* 0x000000020900788c */ /* 0x000fe2000bf06270 */
[----:B------:R-:W-:Y:S01]  /*08f0*/  BAR.SYNC.DEFER_BLOCKING 0x0 ;  /* 0x0000000000007b1d */ /* 0x000fe20000010000 */
[----:B------:R-:W-:Y:S01]  /*0900*/  VIADD R12, R12, 0x1 ;  /* 0x000000010c0c7836 */ /* 0x000fe20000000000 */
[C---:B------:R-:W-:Y:S01]  /*0910*/  ISETP.GE.U32.AND P0, PT, R13.reuse, 0xbf0, PT ;  /* 0x00000bf00d00780c */ /* 0x040fe20003f06070 */
[----:B------:R-:W-:Y:S01]  /*0920*/  USEL UR9, UR9, URZ, !UP0 ;  /* 0x0000003f09097287 */ /* 0x000fe2000c000000 */
[----:B------:R-:W-:Y:S02]  /*0930*/  IMAD.MOV.U32 R9, RZ, RZ, R17 ;  /* 0x000000ffff097224 */ /* 0x000fe400078e0011 */
[----:B------:R-:W-:Y:S01]  /*0940*/  ISETP.GE.AND P1, PT, R12, 0x2, PT ;  /* 0x000000020c00780c */ /* 0x000fe20003f26270 */
[----:B------:R-:W-:-:S03]  /*0950*/  VIADD R13, R13, 0x10 ;  /* 0x000000100d0d7836 */ /* 0x000fc60000000000 */
[----:B------:R-:W-:-:S05]  /*0960*/  SEL R12, R12, RZ, !P1 ;  /* 0x000000ff0c0c7207 */ /* 0x000fca0004800000 */
[----:B------:R-:W-:Y:S01]  /*0970*/  IMAD R11, R12, 0x800, R15 ;  /* 0x000008000c0b7824 */ /* 0x000fe200078e020f */
[----:B--2---:R-:W-:Y:S01]  /*0980*/  R2UR UR4, R8 ;  /* 0x00000000080472ca */ /* 0x004fe200000e0000 */
[----:B------:R-:W-:Y:S01]  /*0990*/  IMAD.MOV.U32 R8, RZ, RZ, R14 ;  /* 0x000000ffff087224 */ /* 0x000fe200078e000e */
[----:B------:R-:W-:Y:S01]  /*09a0*/  IADD3 R14, P2, R14, 0x20, RZ ;  /* 0x000000200e0e7810 */ /* 0x000fe20007f5e0ff */
[----:B------:R-:W-:-:S04]  /*09b0*/  WARPGROUP.ARRIVE ;  /* 0x00000000000079c5 */ /* 0x000fc80000000000 */
[----:B------:R-:W-:-:S06]  /*09c0*/  IMAD.X R17, RZ, RZ, R17, P2 ;  /* 0x000000ffff117224 */ /* 0x000fcc00010e0611 */
[----:B------:R-:W-:Y:S02]  /*09d0*/  USHF.L.U32 UR5, UR4, 0x5, URZ ;  /* 0x0000000504057899 */ /* 0x000fe4000800063f */
[----:B------:R-:W-:Y:S02]  /*09e0*/  ULEA UR4, UR9, UR8, 0xb ;  /* 0x0000000809047291 */ /* 0x000fe4000f8e583f */
[----:B------:R-:W-:Y:S02]  /*09f0*/  ULOP3.LUT UR5, UR5, 0x60, URZ, 0xc0, !UPT ;  /* 0x0000006005057892 */ /* 0x000fe4000f8ec03f */
[----:B------:R-:W-:Y:S02]  /*0a00*/  USHF.R.U32.HI UR6, URZ, 0x4, UR4 ;  /* 0x000000043f067899 */ /* 0x000fe40008011604 */
[----:B------:R-:W-:Y:S02]  /*0a10*/  UIADD3 UR4, UR4, 0x1000, URZ ;  /* 0x0000100004047890 */ /* 0x000fe4000fffe03f */
[----:B------:R-:W-:-:S02]  /*0a20*/  ULOP3.LUT UR6, UR6, 0x3fff, URZ, 0xc0, !UPT ;  /* 0x00003fff06067892 */ /* 0x000fc4000f8ec03f */
[----:B------:R-:W-:Y:S02]  /*0a30*/  USHF.R.U32.HI UR4, URZ, 0x4, UR4 ;  /* 0x000000043f047899 */ /* 0x000fe40008011604 */
[----:B------:R-:W-:Y:S02]  /*0a40*/  UIADD3 UR5, UP0, UR5, UR6, URZ ;  /* 0x0000000605057290 */ /* 0x000fe4000ff1e03f */
[----:B------:R-:W-:Y:S02]  /*0a50*/  ULOP3.LUT UR4, UR4, 0x3fff, URZ, 0xc0, !UPT ;  /* 0x00003fff04047892 */ /* 0x000fe4000f8ec03f */
[----:B------:R-:W-:Y:S02]  /*0a60*/  UIADD3.X UR7, URZ, URZ, URZ, UP0, !UPT ;  /* 0x0000003f3f077290 */ /* 0x000fe400087fe43f */
[----:B------:R-:W-:Y:S02]  /*0a70*/  ULOP3.LUT UR6, UR4, 0x800000, URZ, 0xfc, !UPT ;  /* 0x0080000004067892 */ /* 0x000fe4000f8efc3f */
[----:B------:R-:W-:-:S02]  /*0a80*/  ULOP3.LUT UR4, UR5, 0x800000, URZ, 0xfc, !UPT ;  /* 0x0080000005047892 */ /* 0x000fc4000f8efc3f */
[----:B------:R-:W-:-:S03]  /*0a90*/  ULOP3.LUT UR5, UR7, 0xc0000010, URZ, 0xfc, !UPT ;  /* 0xc000001007057892 */ /* 0x000fc6000f8efc3f */
[----:B------:R-:W-:-:S06]  /*0aa0*/  UMOV UR7, 0xc0000010 ;  /* 0xc000001000077882 */ /* 0x000fcc0000000000 */
[----:B------:R-:W-:Y:S03]  /*0ab0*/  HGMMA.64x64x16.F32.BF16 R24, gdesc[UR4], R24, gsb0 ;  /* 0x00e00000041879f0 */ /* 0x000fe60008001818 */
[----:B------:R-:W-:Y:S02]  /*0ac0*/  WARPGROUP.DEPBAR.LE gsb0, 0x1 ;  /* 0x00008000000079c5 */ /* 0x000fe40000010100 */
[----:B------:R-:W-:Y:S06]  /*0ad0*/  BAR.SYNC.DEFER_BLOCKING 0x0 ;  /* 0x0000000000007b1d */ /* 0x000fec0000010000 */
[----:B------:R-:W-:Y:S01]  /*0ae0*/  @!PT LDS RZ, [RZ] ;  /* 0x00000000fffff984 */ /* 0x000fe20000000800 */
[----:B------:R-:W-:Y:S01]  /*0af0*/  @!PT LDS RZ, [RZ] ;  /* 0x00000000fffff984 */ /* 0x000fe20000000800 */
[----:B------:R-:W-:Y:S01]  /*0b00*/  @!PT LDS RZ, [RZ] ;  /* 0x00000000fffff984 */ /* 0x000fe20000000800 */
[----:B------:R2:W-:Y:S04]  /*0b10*/  LDGSTS.E.BYPASS.128 [R11], desc[UR10][R8.64], !P0 ;  /* 0x00000000080b7fae */ /* 0x0005e8000c101c4a */
[----:B------:R-:W0:Y:S01]  /*0b20*/  LDGDEPBAR ;  /* 0x00000000000079af */ /* 0x000e220000000000 */
[----:B--2---:R-:W-:Y:S01]  /*0b30*/  IMAD.MOV.U32 R8, RZ, RZ, R16 ;  /* 0x000000ffff087224 */ /* 0x004fe200078e0010 */
[----:B------:R-:W-:Y:S01]  /*0b40*/  IADD3 R16, P1, R16, 0x20, RZ ;  /* 0x0000002010107810 */ /* 0x000fe20007f3e0ff */
[----:B------:R-:W-:-:S04]  /*0b50*/  IMAD.MOV.U32 R9, RZ, RZ, R19 ;  /* 0x000000ffff097224 */ /* 0x000fc800078e0013 */
[----:B------:R-:W-:Y:S01]  /*0b60*/  IMAD.X R19, RZ, RZ, R19, P1 ;  /* 0x000000ffff137224 */ /* 0x000fe200008e0613 */
[----:B------:R2:W-:Y:S04]  /*0b70*/  LDGSTS.E.BYPASS.128 [R11+0x1000], desc[UR10][R8.64], !P0 ;  /* 0x01000000080b7fae */ /* 0x0005e8000c101c4a */
[----:B------:R-:W0:Y:S01]  /*0b80*/  LDGDEPBAR ;  /* 0x00000000000079af */ /* 0x000e220000000000 */
[----:B------:R-:W-:Y:S05]  /*0b90*/  @!P0 BRA `(.L_x_0) ;  /* 0xfffffffc00448947 */ /* 0x000fea000383ffff */
[----:B------:R-:W-:Y:S02]  /*0ba0*/  WARPGROUP.DEPBAR.LE gsb0, 0x0 ;  /* 0x00008000000079c5 */ /* 0x000fe40000010000 */
[----:B------:R-:W-:-:S04]  /*0bb0*/  DEPBAR.LE SB0, 0x0 ;  /* 0x000080000000791a */ /* 0x000fc80000000000 */
[----:B--2---:R-:W-:Y:S01]  /*0bc0*/  IMAD.SHL.U32 R9, R6, 0x4, RZ ;  /* 0x0000000406097824 */ /* 0x004fe200078e00ff */
[----:B------:R-:W-:Y:S02]  /*0bd0*/  LOP3.LUT R8, R7, 0xf, RZ, 0xc0, !PT ;  /* 0x0000000f07087812 */ /* 0x000fe400078ec0ff */
[----:B------:R-:W-:Y:S02]  /*0be0*/  LOP3.LUT R4, R4, 0x3, RZ, 0xc0, !PT ;  /* 0x0000000304047812 */ /* 0x000fe400078ec0ff */
[----:B------:R-:W-:Y:S02]  /*0bf0*/  LOP3.LUT R9, R9, 0x8, RZ, 0xc0, !PT ;  /* 0x0000000809097812 */ /* 0x000fe400078ec0ff */
[----:B------:R-:W-:Y:S02]  /*0c00*/  F2FP.BF16.F32.PACK_AB R24, R25, R24 ;  /* 0x000000181918723e */ /* 0x000fe400000010ff */
[----:B------:R-:W-:Y:S01]  /*0c10*/  F2FP.BF16.F32.PACK_AB R25, R27, R26 ;  /* 0x0000001a1b19723e */ /* 0x000fe200000010ff */
[----:B------:R-:W-:Y:S01]  /*0c20*/  IMAD R9, R8, 0x48, R9 ;  /* 0x0000004808097824 */ /* 0x000fe200078e0209 */
[----:B------:R-:W-:-:S02]  /*0c30*/  F2FP.BF16.F32.PACK_AB R32, R33, R32 ;  /* 0x000000202120723e */ /* 0x000fc400000010ff */
[----:B------:R-:W-:Y:S01]  /*0c40*/  F2FP.BF16.F32.PACK_AB R26, R29, R28 ;  /* 0x0000001c1d1a723e */ /* 0x000fe200000010ff */
[----:B------:R-:W-:Y:S01]  /*0c50*/  IMAD R9, R4, 0x480, R9 ;  /* 0x0000048004097824 */ /* 0x000fe200078e0209 */
[----:B------:R-:W-:Y:S02]  /*0c60*/  F2FP.BF16.F32.PACK_AB R27, R31, R30 ;  /* 0x0000001e1f1b723e */ /* 0x000fe400000010ff */
[----:B------:R-:W-:Y:S02]  /*0c70*/  F2FP.BF16.F32.PACK_AB R33, R35, R34 ;  /* 0x000000222321723e */ /* 0x000fe400000010ff */
[----:B------:R-:W-:Y:S02]  /*0c80*/  F2FP.BF16.F32.PACK_AB R40, R41, R40 ;  /* 0x000000282928723e */ /* 0x000fe400000010ff */
[----:B------:R-:W-:Y:S01]  /*0c90*/  LEA R20, R9, UR8, 0x1 ;  /* 0x0000000809147c11 */ /* 0x000fe2000f8e08ff */
[----:B------:R-:W-:Y:S01]  /*0ca0*/  BAR.SYNC.DEFER_BLOCKING 0x0 ;  /* 0x0000000000007b1d */ /* 0x000fe20000010000 */
[----:B------:R-:W-:-:S02]  /*0cb0*/  F2FP.BF16.F32.PACK_AB R34, R37, R36 ;  /* 0x000000242522723e */ /* 0x000fc400000010ff */
[----:B------:R-:W-:Y:S02]  /*0cc0*/  F2FP.BF16.F32.PACK_AB R35, R39, R38 ;  /* 0x000000262723723e */ /* 0x000fe400000010ff */
[----:B------:R-:W-:Y:S02]  /*0cd0*/  F2FP.BF16.F32.PACK_AB R41, R43, R42 ;  /* 0x0000002a2b29723e */ /* 0x000fe400000010ff */
[----:B------:R-:W-:Y:S02]  /*0ce0*/  F2FP.BF16.F32.PACK_AB R48, R49, R48 ;  /* 0x000000303130723e */ /* 0x000fe400000010ff */
[----:B------:R-:W-:Y:S02]  /*0cf0*/  F2FP.BF16.F32.PACK_AB R42, R45, R44 ;  /* 0x0000002c2d2a723e */ /* 0x000fe400000010ff */
[----:B------:R-:W-:Y:S02]  /*0d00*/  F2FP.BF16.F32.PACK_AB R43, R47, R46 ;  /* 0x0000002e2f2b723e */ /* 0x000fe400000010ff */
[----:B------:R-:W-:-:S02]  /*0d10*/  F2FP.BF16.F32.PACK_AB R49, R51, R50 ;  /* 0x000000323331723e */ /* 0x000fc400000010ff */
[----:B------:R-:W-:Y:S02]  /*0d20*/  F2FP.BF16.F32.PACK_AB R50, R53, R52 ;  /* 0x000000343532723e */ /* 0x000fe400000010ff */
[----:B------:R-:W-:Y:S02]  /*0d30*/  F2FP.BF16.F32.PACK_AB R51, R55, R54 ;  /* 0x000000363733723e */ /* 0x000fe400000010ff */
[----:B------:R-:W-:Y:S02]  /*0d40*/  LOP3.LUT R7, R6, 0x3, RZ, 0xc0, !PT ;  /* 0x0000000306077812 */ /* 0x000fe400078ec0ff */
[----:B------:R-:W-:Y:S01]  /*0d50*/  LOP3.LUT R3, R3, 0x38, R0, 0xf8, !PT ;  /* 0x0000003803037812 */ /* 0x000fe200078ef800 */
[----:B------:R2:W-:Y:S02]  /*0d60*/  STSM.16.M88.4 [R20], R24 ;  /* 0x0000001814007844 */ /* 0x0005e40000000200 */
[----:B------:R-:W-:Y:S01]  /*0d70*/  IMAD R7, R4, 0x4, R7 ;  /* 0x0000000404077824 */ /* 0x000fe200078e0207 */
[----:B------:R-:W-:Y:S01]  /*0d80*/  LOP3.LUT R4, R0, 0x38, RZ, 0xc0, !PT ;  /* 0x0000003800047812 */ /* 0x000fe200078ec0ff */
[----:B------:R-:W-:Y:S01]  /*0d90*/  IMAD R23, R2, 0x3000, R3 ;  /* 0x0000300002177824 */ /* 0x000fe200078e0203 */
[----:B------:R-:W-:Y:S01]  /*0da0*/  STSM.16.M88.4 [R20+0x20], R32 ;  /* 0x0000202014007844 */ /* 0x000fe20000000200 */
[----:B------:R-:W-:-:S02]  /*0db0*/  ISETP.GE.AND P0, PT, R3, 0x3000, PT ;  /* 0x000030000300780c */ /* 0x000fc40003f06270 */
[----:B------:R-:W-:Y:S01]  /*0dc0*/  IMAD R4, R7, 0x48, R4 ;  /* 0x0000004807047824 */ /* 0x000fe200078e0204 */
[----:B------:R-:W-:Y:S01]  /*0dd0*/  STSM.16.M88.4 [R20+0x40], R40 ;  /* 0x0000402814007844 */ /* 0x000fe20000000200 */
[----:B------:R-:W3:Y:S01]  /*0de0*/  LDC.64 R6, c[0x0][0x220] ;  /* 0x00008800ff067b82 */ /* 0x000ee20000000a00 */
[----:B------:R-:W-:Y:S01]  /*0df0*/  LOP3.LUT R0, R2, 0x10, RZ, 0xfc, !PT ;  /* 0x0000001002007812 */ /* 0x000fe200078efcff */
[C---:B------:R-:W-:Y:S01]  /*0e00*/  VIADD R21, R23.reuse, 0x30000 ;  /* 0x0003000017157836 */ /* 0x040fe20000000000 */
[----:B------:R4:W-:Y:S01]  /*0e10*/  STSM.16.M88.4 [R20+0x60], R48 ;  /* 0x0000603014007844 */ /* 0x0009e20000000200 */
[----:B------:R-:W-:Y:S02]  /*0e20*/  LEA R22, R4, UR8, 0x1 ;  /* 0x0000000804167c11 */ /* 0x000fe4000f8e08ff */
[C---:B------:R-:W-:Y:S02]  /*0e30*/  LOP3.LUT R4, R2.reuse, 0x20, RZ, 0xfc, !PT ;  /* 0x0000002002047812 */ /* 0x040fe400078efcff */
[----:B------:R-:W-:Y:S01]  /*0e40*/  BAR.SYNC.DEFER_BLOCKING 0x0 ;  /* 0x0000000000007b1d */ /* 0x000fe20000010000 */
[C---:B------:R-:W-:Y:S01]  /*0e50*/  ISETP.LT.AND P3, PT, R2.reuse, R5, !P0 ;  /* 0x000000050200720c */ /* 0x040fe20004761270 */
[----:B--2---:R-:W-:Y:S01]  /*0e60*/  VIADD R25, R23, 0x60000 ;  /* 0x0006000017197836 */ /* 0x004fe20000000000 */
[----:B------:R-:W-:-:S02]  /*0e70*/  LOP3.LUT R2, R2, 0x30, RZ, 0xfc, !PT ;  /* 0x0000003002027812 */ /* 0x000fc400078efcff */
[-C--:B------:R-:W-:Y:S02]  /*0e80*/  ISETP.LT.AND P2, PT, R0, R5.reuse, !P0 ;  /* 0x000000050000720c */ /* 0x080fe40004741270 */
[-C--:B------:R-:W-:Y:S02]  /*0e90*/  ISETP.LT.AND P1, PT, R4, R5.reuse, !P0 ;  /* 0x000000050400720c */ /* 0x080fe40004721270 */
[----:B------:R-:W-:Y:S01]  /*0ea0*/  ISETP.LT.AND P0, PT, R2, R5, !P0 ;  /* 0x000000050200720c */ /* 0x000fe20004701270 */
[----:B---3--:R-:W-:-:S04]  /*0eb0*/  IMAD.WIDE R2, R23, 0x2, R6 ;  /* 0x0000000217027825 */ /* 0x008fc800078e0206 */
[--C-:B------:R-:W-:Y:S01]  /*0ec0*/  IMAD.WIDE R4, R21, 0x2, R6.reuse ;  /* 0x0000000215047825 */ /* 0x100fe200078e0206 */
[----:B------:R-:W2:Y:S03]  /*0ed0*/  LDS.128 R16, [R22] ;  /* 0x0000000016107984 */ /* 0x000ea60000000c00 */
[----:B----4-:R-:W-:Y:S01]  /*0ee0*/  IMAD.WIDE R20, R25, 0x2, R6 ;  /* 0x0000000219147825 */ /* 0x010fe200078e0206 */
[----:B------:R-:W3:Y:S04]  /*0ef0*/  LDS.128 R12, [R22+0x900] ;  /* 0x00090000160c7984 */ /* 0x000ee80000000c00 */
[----:B------:R-:W4:Y:S04]  /*0f00*/  LDS.128 R8, [R22+0x1200] ;  /* 0x0012000016087984 */ /* 0x000f280000000c00 */
[----:B--2---:R2:W-:Y:S04]  /*0f10*/  @P3 STG.E.128 desc[UR10][R2.64], R16 ;  /* 0x0000001002003986 */ /* 0x0045e8000c101d0a */
[----:B---3--:R2:W-:Y:S04]  /*0f20*/  @P2 STG.E.128 desc[UR10][R4.64], R12 ;  /* 0x0000000c04002986 */ /* 0x0085e8000c101d0a */
[----:B----4-:R2:W-:Y:S01]  /*0f30*/  @P1 STG.E.128 desc[UR10][R20.64], R8 ;  /* 0x0000000814001986 */ /* 0x0105e2000c101d0a */
[----:B------:R-:W-:Y:S05]  /*0f40*/  @!P0 EXIT ;  /* 0x000000000000894d */ /* 0x000fea0003800000 */
[----:B--2---:R-:W1:Y:S01]  /*0f50*/  LDS.128 R8, [R22+0x1b00] ;  /* 0x001b000016087984 */ /* 0x004e620000000c00 */
[----:B------:R-:W-:-:S04]  /*0f60*/  VIADD R23, R23, 0x90000 ;  /* 0x0009000017177836 */ /* 0x000fc80000000000 */
[----:B------:R-:W-:-:S05]  /*0f70*/  IMAD.WIDE R6, R23, 0x2, R6 ;  /* 0x0000000217067825 */ /* 0x000fca00078e0206 */
[----:B-1----:R-:W-:Y:S01]  /*0f80*/  STG.E.128 desc[UR10][R6.64], R8 ;  /* 0x0000000806007986 */ /* 0x002fe2000c101d0a */
[----:B------:R-:W-:Y:S05]  /*0f90*/  EXIT ;  /* 0x000000000000794d */ /* 0x000fea0003800000 */
.L_x_1:
[----:B------:R-:W-:-:S00]  /*0fa0*/  BRA `(.L_x_1) ;  /* 0xfffffffc00fc7947 */ /* 0x000fc0000383ffff */
[----:B------:R-:W-:-:S00]  /*0fb0*/  NOP ;  /* 0x0000000000007918 */ /* 0x000fc00000000000 */
        /* <DEDUP_REMOVED lines=12> */
.L_x_2:


//--------------------- .nv.shared.triton_mm      --------------------------
	.section	.nv.shared.triton_mm,"aw",@nobits
	.sectionflags	@""
	.align	16
	.zero		1024


//--------------------- .nv.constant0.triton_mm   --------------------------
	.section	.nv.constant0.triton_mm,"a",@progbits
	.sectionflags	@""
	.align	4
.nv.constant0.triton_mm:
	.zero		560
